	.headerflags	@"EF_CUDA_TEXMODE_UNIFIED EF_CUDA_64BIT_ADDRESS EF_CUDA_SM86 EF_CUDA_VIRTUAL_SM(EF_CUDA_SM86)"
	.elftype	@"ET_EXEC"


//--------------------- .nv.info                  --------------------------
	.section	.nv.info,"",@"SHT_CUDA_INFO"
	.align	4


	//----- nvinfo : EIATTR_REGCOUNT
	.align		4
        /*0000*/ 	.byte	0x04, 0x2f
        /*0002*/ 	.short	(.L_1 - .L_0)
	.align		4
.L_0:
        /*0004*/ 	.word	index@(triton__0d1d2de)
        /*0008*/ 	.word	0x0000000c


	//----- nvinfo : EIATTR_MAX_STACK_SIZE
	.align		4
.L_1:
        /*000c*/ 	.byte	0x04, 0x23
        /*000e*/ 	.short	(.L_3 - .L_2)
	.align		4
.L_2:
        /*0010*/ 	.word	index@(triton__0d1d2de)
        /*0014*/ 	.word	0x00000000


	//----- nvinfo : EIATTR_MIN_STACK_SIZE
	.align		4
.L_3:
        /*0018*/ 	.byte	0x04, 0x12
        /*001a*/ 	.short	(.L_5 - .L_4)
	.align		4
.L_4:
        /*001c*/ 	.word	index@(triton__0d1d2de)
        /*0020*/ 	.word	0x00000000


	//----- nvinfo : EIATTR_FRAME_SIZE
	.align		4
.L_5:
        /*0024*/ 	.byte	0x04, 0x11
        /*0026*/ 	.short	(.L_7 - .L_6)
	.align		4
.L_6:
        /*0028*/ 	.word	index@(triton__0d1d2de)
        /*002c*/ 	.word	0x00000000
.L_7:


//--------------------- .nv.info.triton__0d1d2de  --------------------------
	.section	.nv.info.triton__0d1d2de,"",@"SHT_CUDA_INFO"
	.align	4


	//----- nvinfo : EIATTR_CUDA_API_VERSION
	.align		4
        /*0000*/ 	.byte	0x04, 0x37
        /*0002*/ 	.short	(.L_9 - .L_8)
.L_8:
        /*0004*/ 	.word	0x0000007b


	//----- nvinfo : EIATTR_SW2861232_WAR
	.align		4
.L_9:
        /*0008*/ 	.byte	0x01, 0x35
	.zero		2


	//----- nvinfo : EIATTR_PARAM_CBANK
	.align		4
        /*000c*/ 	.byte	0x04, 0x0a
        /*000e*/ 	.short	(.L_11 - .L_10)
	.align		4
.L_10:
        /*0010*/ 	.word	index@(.nv.constant0.triton__0d1d2de)
        /*0014*/ 	.short	0x0160
        /*0016*/ 	.short	0x0014


	//----- nvinfo : EIATTR_CBANK_PARAM_SIZE
	.align		4
.L_11:
        /*0018*/ 	.byte	0x03, 0x19
        /*001a*/ 	.short	0x0014


	//----- nvinfo : EIATTR_KPARAM_INFO
	.align		4
        /*001c*/ 	.byte	0x04, 0x17
        /*001e*/ 	.short	(.L_13 - .L_12)
.L_12:
        /*0020*/ 	.word	0x00000000
        /*0024*/ 	.short	0x0002
        /*0026*/ 	.short	0x0010
        /*0028*/ 	.byte	0x00, 0xf0, 0x11, 0x00


	//----- nvinfo : EIATTR_KPARAM_INFO
	.align		4
.L_13:
        /*002c*/ 	.byte	0x04, 0x17
        /*002e*/ 	.short	(.L_15 - .L_14)
.L_14:
        /*0030*/ 	.word	0x00000000
        /*0034*/ 	.short	0x0001
        /*0036*/ 	.short	0x0008
        /*0038*/ 	.byte	0x00, 0xf0, 0x21, 0x00


	//----- nvinfo : EIATTR_KPARAM_INFO
	.align		4
.L_15:
        /*003c*/ 	.byte	0x04, 0x17
        /*003e*/ 	.short	(.L_17 - .L_16)
.L_16:
        /*0040*/ 	.word	0x00000000
        /*0044*/ 	.short	0x0000
        /*0046*/ 	.short	0x0000
        /*0048*/ 	.byte	0x00, 0xf0, 0x21, 0x00


	//----- nvinfo : EIATTR_MAXREG_COUNT
	.align		4
.L_17:
        /*004c*/ 	.byte	0x03, 0x1b
        /*004e*/ 	.short	0x00ff


	//----- nvinfo : EIATTR_EXIT_INSTR_OFFSETS
	.align		4
        /*0050*/ 	.byte	0x04, 0x1c
        /*0052*/ 	.short	(.L_19 - .L_18)


	//   ....[0]....
.L_18:
        /*0054*/ 	.word	0x00000240


	//----- nvinfo : EIATTR_MAX_THREADS
	.align		4
.L_19:
        /*0058*/ 	.byte	0x04, 0x05
        /*005a*/ 	.short	(.L_21 - .L_20)
.L_20:
        /*005c*/ 	.word	0x00000080
        /*0060*/ 	.word	0x00000001
        /*0064*/ 	.word	0x00000001
.L_21:


//--------------------- .nv.rel.action            --------------------------
	.section	.nv.rel.action,"",@"SHT_CUDA_RELOCINFO"
	.align	8
	.sectionentsize	8
        /*0000*/ 	.byte	0x73, 0x00, 0x00, 0x00, 0x00, 0x00, 0x00, 0x00, 0x00, 0x00, 0x00, 0x11, 0x25, 0x00, 0x05, 0x36


//--------------------- .nv.constant0.triton__0d1d2de --------------------------
	.section	.nv.constant0.triton__0d1d2de,"a",@progbits
	.align	4
.nv.constant0.triton__0d1d2de:
	.zero		372


//--------------------- .text.triton__0d1d2de     --------------------------
	.section	.text.triton__0d1d2de,"ax",@progbits
	.sectioninfo	@"SHI_REGISTERS=12"
	.align	128
        .global         triton__0d1d2de
        .type           triton__0d1d2de,@function
        .size           triton__0d1d2de,(.L_x_1 - triton__0d1d2de)
        .other          triton__0d1d2de,@"STO_CUDA_ENTRY STV_DEFAULT"
triton__0d1d2de:
.text.triton__0d1d2de:
[----:B------:R-:W-:-:S02]  /*0000*/  IMAD.MOV.U32 R1, RZ, RZ, c[0x0][0x28] ;  /* 0x00000a00ff017624 */ /* 0x000fc400078e00ff */
[----:B------:R-:W0:Y:S01]  /*0010*/  S2R R0, SR_TID.X ;  /* 0x0000000000007919 */ /* 0x000e220000002100 */
[----:B------:R-:W-:Y:S01]  /*0020*/  IMAD.MOV.U32 R9, RZ, RZ, 0x2 ;  /* 0x00000002ff097424 */ /* 0x000fe200078e00ff */
[----:B------:R-:W-:Y:S02]  /*0030*/  ULDC.64 UR4, c[0x0][0x118] ;  /* 0x0000460000047ab9 */ /* 0x000fe40000000a00 */
[----:B------:R-:W1:Y:S01]  /*0040*/  S2R R3, SR_CTAID.X ;  /* 0x0000000000037919 */ /* 0x000e620000002500 */
[----:B0-----:R-:W-:-:S05]  /*0050*/  IMAD.SHL.U32 R0, R0, 0x2, RZ ;  /* 0x0000000200007824 */ /* 0x001fca00078e00ff */
[----:B------:R-:W-:-:S05]  /*0060*/  LOP3.LUT R0, R0, 0xfe, RZ, 0xc0, !PT ;  /* 0x000000fe00007812 */ /* 0x000fca00078ec0ff */
[----:B-1----:R-:W-:-:S05]  /*0070*/  IMAD R0, R3, 0x100, R0 ;  /* 0x0000010003007824 */ /* 0x002fca00078e0200 */
[----:B------:R-:W-:-:S04]  /*0080*/  SHF.R.S32.HI R3, RZ, 0x1f, R0 ;  /* 0x0000001fff037819 */ /* 0x000fc80000011400 */
[----:B------:R-:W-:-:S04]  /*0090*/  LEA.HI R3, R3, R0, RZ, 0xb ;  /* 0x0000000003037211 */ /* 0x000fc800078f58ff */
[----:B------:R-:W-:Y:S02]  /*00a0*/  LOP3.LUT R5, R3, 0xf800, RZ, 0xc0, !PT ;  /* 0x0000f80003057812 */ /* 0x000fe400078ec0ff */
[----:B------:R-:W-:-:S03]  /*00b0*/  SHF.R.S32.HI R3, RZ, 0xb, R3 ;  /* 0x0000000bff037819 */ /* 0x000fc60000011403 */
[----:B------:R-:W-:-:S05]  /*00c0*/  IMAD.IADD R5, R0, 0x1, -R5 ;  /* 0x0000000100057824 */ /* 0x000fca00078e0a05 */
[----:B------:R-:W-:-:S04]  /*00d0*/  PRMT R2, R5, 0x9910, RZ ;  /* 0x0000991005027816 */ /* 0x000fc800000000ff */
[----:B------:R-:W-:-:S04]  /*00e0*/  SHF.R.S32.HI R2, RZ, 0xf, R2 ;  /* 0x0000000fff027819 */ /* 0x000fc80000011402 */
[----:B------:R-:W-:-:S04]  /*00f0*/  LOP3.LUT R2, R2, 0xffff, RZ, 0xc0, !PT ;  /* 0x0000ffff02027812 */ /* 0x000fc800078ec0ff */
[----:B------:R-:W-:-:S04]  /*0100*/  LEA.HI R2, R2, R5, RZ, 0x18 ;  /* 0x0000000502027211 */ /* 0x000fc800078fc0ff */
[C---:B------:R-:W-:Y:S02]  /*0110*/  LOP3.LUT R4, R2.reuse, 0xff00, RZ, 0xc0, !PT ;  /* 0x0000ff0002047812 */ /* 0x040fe400078ec0ff */
[----:B------:R-:W-:-:S03]  /*0120*/  PRMT R2, R2, 0x9910, RZ ;  /* 0x0000991002027816 */ /* 0x000fc600000000ff */
[----:B------:R-:W-:Y:S01]  /*0130*/  IMAD.MOV R4, RZ, RZ, -R4 ;  /* 0x000000ffff047224 */ /* 0x000fe200078e0a04 */
[----:B------:R-:W-:-:S04]  /*0140*/  SHF.R.S32.HI R2, RZ, 0x8, R2 ;  /* 0x00000008ff027819 */ /* 0x000fc80000011402 */
[----:B------:R-:W-:-:S05]  /*0150*/  PRMT R4, R4, 0x7710, RZ ;  /* 0x0000771004047816 */ /* 0x000fca00000000ff */
[----:B------:R-:W-:-:S05]  /*0160*/  IMAD.IADD R5, R5, 0x1, R4 ;  /* 0x0000000105057824 */ /* 0x000fca00078e0204 */
[----:B------:R-:W-:Y:S02]  /*0170*/  PRMT R4, R5, 0x9910, RZ ;  /* 0x0000991005047816 */ /* 0x000fe400000000ff */
[----:B------:R-:W-:-:S03]  /*0180*/  PRMT R5, R2, 0x9910, RZ ;  /* 0x0000991002057816 */ /* 0x000fc600000000ff */
[----:B------:R-:W-:-:S04]  /*0190*/  IMAD.MOV.U32 R2, RZ, RZ, R4 ;  /* 0x000000ffff027224 */ /* 0x000fc800078e0004 */
[----:B------:R-:W-:-:S04]  /*01a0*/  IMAD R2, R3, 0x100, R2 ;  /* 0x0000010003027824 */ /* 0x000fc800078e0202 */
[----:B------:R-:W-:-:S04]  /*01b0*/  IMAD R2, R5, 0x400, R2 ;  /* 0x0000040005027824 */ /* 0x000fc800078e0202 */
[----:B------:R-:W-:-:S06]  /*01c0*/  IMAD.WIDE R2, R2, R9, c[0x0][0x160] ;  /* 0x0000580002027625 */ /* 0x000fcc00078e0209 */
[----:B------:R-:W2:Y:S02]  /*01d0*/  LDG.E R2, [R2.64] ;  /* 0x0000000402027981 */ /* 0x000ea4000c1e1900 */
[C---:B--2---:R-:W-:Y:S01]  /*01e0*/  PRMT R4, R2.reuse, 0x7632, R4 ;  /* 0x0000763202047816 */ /* 0x044fe20000000004 */
[----:B------:R-:W-:-:S04]  /*01f0*/  IMAD.U32 R6, R2, 0x10000, RZ ;  /* 0x0001000002067824 */ /* 0x000fc800078e00ff */
[----:B------:R-:W-:Y:S02]  /*0200*/  IMAD.U32 R7, R4, 0x10000, RZ ;  /* 0x0001000004077824 */ /* 0x000fe400078e00ff */
[----:B------:R-:W-:-:S03]  /*0210*/  IMAD.WIDE R4, R0, R9, c[0x0][0x168] ;  /* 0x00005a0000047625 */ /* 0x000fc600078e0209 */
[----:B------:R-:W-:-:S05]  /*0220*/  F2FP.BF16.PACK_AB R7, R7, R6 ;  /* 0x000000060707723e */ /* 0x000fca00000010ff */
[----:B------:R-:W-:Y:S01]  /*0230*/  STG.E [R4.64], R7 ;  /* 0x0000000704007986 */ /* 0x000fe2000c101904 */
[----:B------:R-:W-:Y:S05]  /*0240*/  EXIT ;  /* 0x000000000000794d */ /* 0x000fea0003800000 */
.L_x_0:
[----:B------:R-:W-:-:S00]  /*0250*/  BRA `(.L_x_0) ;  /* 0xfffffff000007947 */ /* 0x000fc0000383ffff */
[----:B------:R-:W-:-:S00]  /*0260*/  NOP ;  /* 0x0000000000007918 */ /* 0x000fc00000000000 */
        /* <DEDUP_REMOVED lines=9> */
.L_x_1:
